//
// Generated by NVIDIA NVVM Compiler
//
// Compiler Build ID: CL-36424714
// Cuda compilation tools, release 13.0, V13.0.88
// Based on NVVM 20.0.0
//

.version 9.0
.target sm_100
.address_size 64

	// .globl	_Z16countOccurrencesPcPii

.visible .entry _Z16countOccurrencesPcPii(
	.param .u64 .ptr .align 1 _Z16countOccurrencesPcPii_param_0,
	.param .u64 .ptr .align 1 _Z16countOccurrencesPcPii_param_1,
	.param .u32 _Z16countOccurrencesPcPii_param_2
)
{
	.reg .pred 	%p<3>;
	.reg .b16 	%rs<2>;
	.reg .b32 	%r<7>;
	.reg .b64 	%rd<7>;

	ld.param.u64 	%rd1, [_Z16countOccurrencesPcPii_param_0];
	ld.param.u64 	%rd2, [_Z16countOccurrencesPcPii_param_1];
	ld.param.u32 	%r2, [_Z16countOccurrencesPcPii_param_2];
	mov.u32 	%r3, %tid.x;
	mov.u32 	%r4, %ctaid.x;
	mov.u32 	%r5, %ntid.x;
	mad.lo.s32 	%r1, %r4, %r5, %r3;
	setp.ge.s32 	%p1, %r1, %r2;
	@%p1 bra 	$L__BB0_3;
	cvta.to.global.u64 	%rd3, %rd1;
	cvt.s64.s32 	%rd4, %r1;
	add.s64 	%rd5, %rd3, %rd4;
	ld.global.u8 	%rs1, [%rd5];
	setp.ne.s16 	%p2, %rs1, 97;
	@%p2 bra 	$L__BB0_3;
	cvta.to.global.u64 	%rd6, %rd2;
	atom.global.add.u32 	%r6, [%rd6], 1;
$L__BB0_3:
	ret;

}


// ===== COMPILED SASS (sm_100) =====

	.target	sm_100

	.elftype	@"ET_EXEC"


//--------------------- .note.nv.tkinfo           --------------------------
	.section	.note.nv.tkinfo,"",@"SHT_NOTE"
	.sectionflags	@"SHF_NOTE_NV_TKINFO"
	.tkinfo
        /*0018*/ 	.word	0x00000002
        /*0030*/ 	.string	""
        /*0030*/ 	.string	"ptxas"
        /*0030*/ 	.string	"Cuda compilation tools, release 13.0, V13.0.88"
        /*0030*/ 	.string	"Build cuda_13.0.r13.0/compiler.36424714_0"
        /*0030*/ 	.string	"-arch sm_100 -m 64 "



//--------------------- .note.nv.cuinfo           --------------------------
	.section	.note.nv.cuinfo,"",@"SHT_NOTE"
	.sectionflags	@"SHF_NOTE_NV_CUINFO"
        /*0018*/ 	.short	0x0002
        /*001a*/ 	.short	0x0064
        /*001c*/ 	.short	0x0082
	.zero		2


//--------------------- .nv.info                  --------------------------
	.section	.nv.info,"",@"SHT_CUDA_INFO"
	.align	4


	//----- nvinfo : EIATTR_REGCOUNT
	.align		4
        /*0000*/ 	.byte	0x04, 0x2f
        /*0002*/ 	.short	(.L_1 - .L_0)
	.align		4
.L_0:
        /*0004*/ 	.word	index@(_Z16countOccurrencesPcPii)
        /*0008*/ 	.word	0x00000008


	//----- nvinfo : EIATTR_FRAME_SIZE
	.align		4
.L_1:
        /*000c*/ 	.byte	0x04, 0x11
        /*000e*/ 	.short	(.L_3 - .L_2)
	.align		4
.L_2:
        /*0010*/ 	.word	index@(_Z16countOccurrencesPcPii)
        /*0014*/ 	.word	0x00000000


	//----- nvinfo : EIATTR_MIN_STACK_SIZE
	.align		4
.L_3:
        /*0018*/ 	.byte	0x04, 0x12
        /*001a*/ 	.short	(.L_5 - .L_4)
	.align		4
.L_4:
        /*001c*/ 	.word	index@(_Z16countOccurrencesPcPii)
        /*0020*/ 	.word	0x00000000
.L_5:


//--------------------- .nv.compat                --------------------------
	.section	.nv.compat,"",@"SHT_CUDA_COMPAT_INFO"
	.align	4
        /*0000*/ 	.byte	0x02, 0x09, 0x00, 0x00, 0x02, 0x02, 0x01, 0x00, 0x02, 0x05, 0x05, 0x00, 0x03, 0x07, 0x01, 0x01
        /*0010*/ 	.byte	0x02, 0x03, 0x00, 0x00, 0x02, 0x06, 0x01, 0x00, 0x04, 0x0b, 0x08, 0x00, 0x09, 0x00, 0x00, 0x00
        /*0020*/ 	.byte	0x00, 0x00, 0x00, 0x00


//--------------------- .nv.info._Z16countOccurrencesPcPii --------------------------
	.section	.nv.info._Z16countOccurrencesPcPii,"",@"SHT_CUDA_INFO"
	.sectionflags	@""
	.align	4


	//----- nvinfo : EIATTR_CUDA_API_VERSION
	.align		4
        /*0000*/ 	.byte	0x04, 0x37
        /*0002*/ 	.short	(.L_7 - .L_6)
.L_6:
        /*0004*/ 	.word	0x00000082


	//----- nvinfo : EIATTR_KPARAM_INFO
	.align		4
.L_7:
        /*0008*/ 	.byte	0x04, 0x17
        /*000a*/ 	.short	(.L_9 - .L_8)
.L_8:
        /*000c*/ 	.word	0x00000000
        /*0010*/ 	.short	0x0002
        /*0012*/ 	.short	0x0010
        /*0014*/ 	.byte	0x00, 0xf0, 0x11, 0x00


	//----- nvinfo : EIATTR_KPARAM_INFO
	.align		4
.L_9:
        /*0018*/ 	.byte	0x04, 0x17
        /*001a*/ 	.short	(.L_11 - .L_10)
.L_10:
        /*001c*/ 	.word	0x00000000
        /*0020*/ 	.short	0x0001
        /*0022*/ 	.short	0x0008
        /*0024*/ 	.byte	0x00, 0xf5, 0x21, 0x00


	//----- nvinfo : EIATTR_KPARAM_INFO
	.align		4
.L_11:
        /*0028*/ 	.byte	0x04, 0x17
        /*002a*/ 	.short	(.L_13 - .L_12)
.L_12:
        /*002c*/ 	.word	0x00000000
        /*0030*/ 	.short	0x0000
        /*0032*/ 	.short	0x0000
        /*0034*/ 	.byte	0x00, 0xf5, 0x21, 0x00


	//----- nvinfo : EIATTR_SPARSE_MMA_MASK
	.align		4
.L_13:
        /*0038*/ 	.byte	0x03, 0x50
        /*003a*/ 	.short	0x0000


	//----- nvinfo : EIATTR_MAXREG_COUNT
	.align		4
        /*003c*/ 	.byte	0x03, 0x1b
        /*003e*/ 	.short	0x00ff


	//----- nvinfo : EIATTR_MERCURY_ISA_VERSION
	.align		4
        /*0040*/ 	.byte	0x03, 0x5f
        /*0042*/ 	.short	0x0101


	//----- nvinfo : EIATTR_INT_WARP_WIDE_INSTR_OFFSETS
	.align		4
        /*0044*/ 	.byte	0x04, 0x31
        /*0046*/ 	.short	(.L_15 - .L_14)


	//   ....[0]....
.L_14:
        /*0048*/ 	.word	0x00000110


	//----- nvinfo : EIATTR_VRC_CTA_INIT_COUNT
	.align		4
.L_15:
        /*004c*/ 	.byte	0x02, 0x4a
	.zero		1
	.zero		1


	//----- nvinfo : EIATTR_EXIT_INSTR_OFFSETS
	.align		4
        /*0050*/ 	.byte	0x04, 0x1c
        /*0052*/ 	.short	(.L_17 - .L_16)


	//   ....[0]....
.L_16:
        /*0054*/ 	.word	0x00000070


	//   ....[1]....
        /*0058*/ 	.word	0x000000e0


	//   ....[2]....
        /*005c*/ 	.word	0x00000160


	//----- nvinfo : EIATTR_CBANK_PARAM_SIZE
	.align		4
.L_17:
        /*0060*/ 	.byte	0x03, 0x19
        /*0062*/ 	.short	0x0014


	//----- nvinfo : EIATTR_PARAM_CBANK
	.align		4
        /*0064*/ 	.byte	0x04, 0x0a
        /*0066*/ 	.short	(.L_19 - .L_18)
	.align		4
.L_18:
        /*0068*/ 	.word	index@(.nv.constant0._Z16countOccurrencesPcPii)
        /*006c*/ 	.short	0x0380
        /*006e*/ 	.short	0x0014


	//----- nvinfo : EIATTR_SW_WAR
	.align		4
.L_19:
        /*0070*/ 	.byte	0x04, 0x36
        /*0072*/ 	.short	(.L_21 - .L_20)
.L_20:
        /*0074*/ 	.word	0x00000008
.L_21:


//--------------------- .nv.callgraph             --------------------------
	.section	.nv.callgraph,"",@"SHT_CUDA_CALLGRAPH"
	.align	4
	.sectionentsize	8
	.align		4
        /*0000*/ 	.word	0x00000000
	.align		4
        /*0004*/ 	.word	0xffffffff
	.align		4
        /*0008*/ 	.word	0x00000000
	.align		4
        /*000c*/ 	.word	0xfffffffe
	.align		4
        /*0010*/ 	.word	0x00000000
	.align		4
        /*0014*/ 	.word	0xfffffffd
	.align		4
        /*0018*/ 	.word	0x00000000
	.align		4
        /*001c*/ 	.word	0xfffffffc


//--------------------- .text._Z16countOccurrencesPcPii --------------------------
	.section	.text._Z16countOccurrencesPcPii,"ax",@progbits
	.align	128
        .global         _Z16countOccurrencesPcPii
        .type           _Z16countOccurrencesPcPii,@function
        .size           _Z16countOccurrencesPcPii,(.L_x_1 - _Z16countOccurrencesPcPii)
        .other          _Z16countOccurrencesPcPii,@"STO_CUDA_ENTRY STV_DEFAULT"
_Z16countOccurrencesPcPii:
.text._Z16countOccurrencesPcPii:
[----:B------:R-:W-:Y:S01]  /*0000*/  LDC R1, c[0x0][0x37c] ;  /* 0x0000df00ff017b82 */ /* 0x000fe20000000800 */
[----:B------:R-:W0:Y:S07]  /*0010*/  S2R R0, SR_TID.X ;  /* 0x0000000000007919 */ /* 0x000e2e0000002100 */
[----:B------:R-:W0:Y:S01]  /*0020*/  S2UR UR4, SR_CTAID.X ;  /* 0x00000000000479c3 */ /* 0x000e220000002500 */
[----:B------:R-:W1:Y:S07]  /*0030*/  LDCU UR5, c[0x0][0x390] ;  /* 0x00007200ff0577ac */ /* 0x000e6e0008000800 */
[----:B------:R-:W0:Y:S02]  /*0040*/  LDC R3, c[0x0][0x360] ;  /* 0x0000d800ff037b82 */ /* 0x000e240000000800 */
[----:B0-----:R-:W-:-:S05]  /*0050*/  IMAD R0, R3, UR4, R0 ;  /* 0x0000000403007c24 */ /* 0x001fca000f8e0200 */
[----:B-1----:R-:W-:-:S13]  /*0060*/  ISETP.GE.AND P0, PT, R0, UR5, PT ;  /* 0x0000000500007c0c */ /* 0x002fda000bf06270 */
[----:B------:R-:W-:Y:S05]  /*0070*/  @P0 EXIT ;  /* 0x000000000000094d */ /* 0x000fea0003800000 */
[----:B------:R-:W0:Y:S01]  /*0080*/  LDCU.64 UR6, c[0x0][0x380] ;  /* 0x00007000ff0677ac */ /* 0x000e220008000a00 */
[----:B------:R-:W1:Y:S01]  /*0090*/  LDCU.64 UR4, c[0x0][0x358] ;  /* 0x00006b00ff0477ac */ /* 0x000e620008000a00 */
[----:B0-----:R-:W-:-:S04]  /*00a0*/  IADD3 R2, P0, PT, R0, UR6, RZ ;  /* 0x0000000600027c10 */ /* 0x001fc8000ff1e0ff */
[----:B------:R-:W-:-:S05]  /*00b0*/  LEA.HI.X.SX32 R3, R0, UR7, 0x1, P0 ;  /* 0x0000000700037c11 */ /* 0x000fca00080f0eff */
[----:B-1----:R-:W2:Y:S02]  /*00c0*/  LDG.E.U8 R2, desc[UR4][R2.64] ;  /* 0x0000000402027981 */ /* 0x002ea4000c1e1100 */
[----:B--2---:R-:W-:-:S13]  /*00d0*/  ISETP.NE.AND P0, PT, R2, 0x61, PT ;  /* 0x000000610200780c */ /* 0x004fda0003f05270 */
[----:B------:R-:W-:Y:S05]  /*00e0*/  @P0 EXIT ;  /* 0x000000000000094d */ /* 0x000fea0003800000 */
[----:B------:R-:W0:Y:S01]  /*00f0*/  S2R R0, SR_LANEID ;  /* 0x0000000000007919 */ /* 0x000e220000000000 */
[----:B------:R-:W1:Y:S01]  /*0100*/  LDC.64 R2, c[0x0][0x388] ;  /* 0x0000e200ff027b82 */ /* 0x000e620000000a00 */
[----:B------:R-:W-:Y:S02]  /*0110*/  VOTEU.ANY UR6, UPT, PT ;  /* 0x0000000000067886 */ /* 0x000fe400038e0100 */
[----:B------:R-:W-:Y:S02]  /*0120*/  UFLO.U32 UR7, UR6 ;  /* 0x00000006000772bd */ /* 0x000fe400080e0000 */
[----:B------:R-:W1:Y:S04]  /*0130*/  POPC R5, UR6 ;  /* 0x0000000600057d09 */ /* 0x000e680008000000 */
[----:B0-----:R-:W-:-:S13]  /*0140*/  ISETP.EQ.U32.AND P0, PT, R0, UR7, PT ;  /* 0x0000000700007c0c */ /* 0x001fda000bf02070 */
[----:B-1----:R-:W-:Y:S01]  /*0150*/  @P0 REDG.E.ADD.STRONG.GPU desc[UR4][R2.64], R5 ;  /* 0x000000050200098e */ /* 0x002fe2000c12e104 */
[----:B------:R-:W-:Y:S05]  /*0160*/  EXIT ;  /* 0x000000000000794d */ /* 0x000fea0003800000 */
.L_x_0:
[----:B------:R-:W-:-:S00]  /*0170*/  BRA `(.L_x_0) ;  /* 0xfffffffc00fc7947 */ /* 0x000fc0000383ffff */
[----:B------:R-:W-:-:S00]  /*0180*/  NOP ;  /* 0x0000000000007918 */ /* 0x000fc00000000000 */
[----:B------:R-:W-:-:S00]  /*0190*/  NOP ;  /* 0x0000000000007918 */ /* 0x000fc00000000000 */
[----:B------:R-:W-:-:S00]  /*01a0*/  NOP ;  /* 0x0000000000007918 */ /* 0x000fc00000000000 */
[----:B------:R-:W-:-:S00]  /*01b0*/  NOP ;  /* 0x0000000000007918 */ /* 0x000fc00000000000 */
[----:B------:R-:W-:-:S00]  /*01c0*/  NOP ;  /* 0x0000000000007918 */ /* 0x000fc00000000000 */
[----:B------:R-:W-:-:S00]  /*01d0*/  NOP ;  /* 0x0000000000007918 */ /* 0x000fc00000000000 */
[----:B------:R-:W-:-:S00]  /*01e0*/  NOP ;  /* 0x0000000000007918 */ /* 0x000fc00000000000 */
[----:B------:R-:W-:-:S00]  /*01f0*/  NOP ;  /* 0x0000000000007918 */ /* 0x000fc00000000000 */
.L_x_1:


//--------------------- .nv.shared.reserved.0     --------------------------
	.section	.nv.shared.reserved.0,"aw",@nobits
	.weak		__nv_reservedSMEM_offset_0_alias
	.size		__nv_reservedSMEM_offset_0_alias, 0, 64
	.other		__nv_reservedSMEM_offset_0_alias,@"STO_CUDA_RESERVED_SHARED STV_DEFAULT"
__nv_reservedSMEM_offset_0_alias:
	.zero		0
	.zero		64


//--------------------- .nv.constant0._Z16countOccurrencesPcPii --------------------------
	.section	.nv.constant0._Z16countOccurrencesPcPii,"a",@progbits
	.sectionflags	@""
	.align	4
.nv.constant0._Z16countOccurrencesPcPii:
	.zero		916


//--------------------- SYMBOLS --------------------------

	.type		.nv.reservedSmem.offset0,@object
	.size		.nv.reservedSmem.offset0,0x4
